//
// Generated by NVIDIA NVVM Compiler
//
// Compiler Build ID: CL-36424714
// Cuda compilation tools, release 13.0, V13.0.88
// Based on NVVM 20.0.0
//

.version 9.0
.target sm_100
.address_size 64

	// .globl	_Z3MulPiS_S_ii
// _ZZ3MulPiS_S_iiE2As has been demoted
// _ZZ3MulPiS_S_iiE2Bs has been demoted

.visible .entry _Z3MulPiS_S_ii(
	.param .u64 .ptr .align 1 _Z3MulPiS_S_ii_param_0,
	.param .u64 .ptr .align 1 _Z3MulPiS_S_ii_param_1,
	.param .u64 .ptr .align 1 _Z3MulPiS_S_ii_param_2,
	.param .u32 _Z3MulPiS_S_ii_param_3,
	.param .u32 _Z3MulPiS_S_ii_param_4
)
{
	.reg .pred 	%p<5>;
	.reg .b32 	%r<246>;
	.reg .b64 	%rd<26>;
	// demoted variable
	.shared .align 4 .b8 _ZZ3MulPiS_S_iiE2As[1024];
	// demoted variable
	.shared .align 4 .b8 _ZZ3MulPiS_S_iiE2Bs[1024];
	ld.param.u32 	%r34, [_Z3MulPiS_S_ii_param_3];
	mov.u32 	%r37, %ctaid.x;
	mov.u32 	%r1, %ctaid.y;
	mov.u32 	%r2, %tid.x;
	mov.u32 	%r3, %tid.y;
	mul.lo.s32 	%r38, %r34, %r1;
	shl.b32 	%r243, %r38, 4;
	shl.b32 	%r242, %r37, 4;
	add.s32 	%r39, %r34, %r243;
	add.s32 	%r6, %r39, -1;
	setp.ge.s32 	%p1, %r243, %r6;
	mov.b32 	%r241, 0;
	@%p1 bra 	$L__BB0_6;
	ld.param.u32 	%r229, [_Z3MulPiS_S_ii_param_4];
	shl.b32 	%r42, %r3, 6;
	mov.u32 	%r43, _ZZ3MulPiS_S_iiE2As;
	add.s32 	%r7, %r43, %r42;
	mad.lo.s32 	%r8, %r229, %r3, %r2;
	add.s32 	%r44, %r243, 16;
	max.s32 	%r45, %r6, %r44;
	not.b32 	%r46, %r243;
	add.s32 	%r9, %r45, %r46;
	setp.lt.u32 	%p2, %r9, 16;
	mov.b32 	%r241, 0;
	@%p2 bra 	$L__BB0_4;
	ld.param.u32 	%r230, [_Z3MulPiS_S_ii_param_4];
	shr.u32 	%r48, %r9, 4;
	add.s32 	%r49, %r48, 1;
	add.s32 	%r50, %r3, 16;
	mad.lo.s32 	%r51, %r230, %r50, %r2;
	add.s32 	%r237, %r51, %r242;
	add.s32 	%r236, %r8, %r242;
	shl.b32 	%r52, %r1, 4;
	add.s32 	%r53, %r3, %r52;
	mad.lo.s32 	%r235, %r34, %r53, %r2;
	and.b32  	%r54, %r49, 536870910;
	neg.s32 	%r234, %r54;
	mov.b32 	%r241, 0;
$L__BB0_3:
	ld.param.u32 	%r231, [_Z3MulPiS_S_ii_param_4];
	ld.param.u64 	%rd23, [_Z3MulPiS_S_ii_param_1];
	ld.param.u64 	%rd21, [_Z3MulPiS_S_ii_param_0];
	mul.wide.s32 	%rd4, %r235, 4;
	cvta.to.global.u64 	%rd5, %rd21;
	add.s64 	%rd6, %rd5, %rd4;
	ld.global.u32 	%r55, [%rd6];
	shl.b32 	%r56, %r2, 2;
	add.s32 	%r57, %r7, %r56;
	st.shared.u32 	[%r57], %r55;
	cvta.to.global.u64 	%rd7, %rd23;
	mul.wide.s32 	%rd8, %r236, 4;
	add.s64 	%rd9, %rd7, %rd8;
	ld.global.u32 	%r58, [%rd9];
	mov.u32 	%r60, _ZZ3MulPiS_S_iiE2Bs;
	add.s32 	%r61, %r60, %r56;
	add.s32 	%r62, %r61, %r42;
	st.shared.u32 	[%r62], %r58;
	bar.sync 	0;
	ld.shared.u32 	%r63, [%r7];
	ld.shared.u32 	%r64, [%r61];
	mad.lo.s32 	%r65, %r64, %r63, %r241;
	ld.shared.u32 	%r66, [%r7+4];
	ld.shared.u32 	%r67, [%r61+64];
	mad.lo.s32 	%r68, %r67, %r66, %r65;
	ld.shared.u32 	%r69, [%r7+8];
	ld.shared.u32 	%r70, [%r61+128];
	mad.lo.s32 	%r71, %r70, %r69, %r68;
	ld.shared.u32 	%r72, [%r7+12];
	ld.shared.u32 	%r73, [%r61+192];
	mad.lo.s32 	%r74, %r73, %r72, %r71;
	ld.shared.u32 	%r75, [%r7+16];
	ld.shared.u32 	%r76, [%r61+256];
	mad.lo.s32 	%r77, %r76, %r75, %r74;
	ld.shared.u32 	%r78, [%r7+20];
	ld.shared.u32 	%r79, [%r61+320];
	mad.lo.s32 	%r80, %r79, %r78, %r77;
	ld.shared.u32 	%r81, [%r7+24];
	ld.shared.u32 	%r82, [%r61+384];
	mad.lo.s32 	%r83, %r82, %r81, %r80;
	ld.shared.u32 	%r84, [%r7+28];
	ld.shared.u32 	%r85, [%r61+448];
	mad.lo.s32 	%r86, %r85, %r84, %r83;
	ld.shared.u32 	%r87, [%r7+32];
	ld.shared.u32 	%r88, [%r61+512];
	mad.lo.s32 	%r89, %r88, %r87, %r86;
	ld.shared.u32 	%r90, [%r7+36];
	ld.shared.u32 	%r91, [%r61+576];
	mad.lo.s32 	%r92, %r91, %r90, %r89;
	ld.shared.u32 	%r93, [%r7+40];
	ld.shared.u32 	%r94, [%r61+640];
	mad.lo.s32 	%r95, %r94, %r93, %r92;
	ld.shared.u32 	%r96, [%r7+44];
	ld.shared.u32 	%r97, [%r61+704];
	mad.lo.s32 	%r98, %r97, %r96, %r95;
	ld.shared.u32 	%r99, [%r7+48];
	ld.shared.u32 	%r100, [%r61+768];
	mad.lo.s32 	%r101, %r100, %r99, %r98;
	ld.shared.u32 	%r102, [%r7+52];
	ld.shared.u32 	%r103, [%r61+832];
	mad.lo.s32 	%r104, %r103, %r102, %r101;
	ld.shared.u32 	%r105, [%r7+56];
	ld.shared.u32 	%r106, [%r61+896];
	mad.lo.s32 	%r107, %r106, %r105, %r104;
	ld.shared.u32 	%r108, [%r7+60];
	ld.shared.u32 	%r109, [%r61+960];
	mad.lo.s32 	%r110, %r109, %r108, %r107;
	bar.sync 	0;
	shl.b32 	%r111, %r231, 4;
	add.s32 	%r112, %r242, %r111;
	ld.global.u32 	%r113, [%rd6+64];
	st.shared.u32 	[%r57], %r113;
	mul.wide.s32 	%rd10, %r237, 4;
	add.s64 	%rd11, %rd7, %rd10;
	ld.global.u32 	%r114, [%rd11];
	st.shared.u32 	[%r62], %r114;
	bar.sync 	0;
	ld.shared.u32 	%r115, [%r7];
	ld.shared.u32 	%r116, [%r61];
	mad.lo.s32 	%r117, %r116, %r115, %r110;
	ld.shared.u32 	%r118, [%r7+4];
	ld.shared.u32 	%r119, [%r61+64];
	mad.lo.s32 	%r120, %r119, %r118, %r117;
	ld.shared.u32 	%r121, [%r7+8];
	ld.shared.u32 	%r122, [%r61+128];
	mad.lo.s32 	%r123, %r122, %r121, %r120;
	ld.shared.u32 	%r124, [%r7+12];
	ld.shared.u32 	%r125, [%r61+192];
	mad.lo.s32 	%r126, %r125, %r124, %r123;
	ld.shared.u32 	%r127, [%r7+16];
	ld.shared.u32 	%r128, [%r61+256];
	mad.lo.s32 	%r129, %r128, %r127, %r126;
	ld.shared.u32 	%r130, [%r7+20];
	ld.shared.u32 	%r131, [%r61+320];
	mad.lo.s32 	%r132, %r131, %r130, %r129;
	ld.shared.u32 	%r133, [%r7+24];
	ld.shared.u32 	%r134, [%r61+384];
	mad.lo.s32 	%r135, %r134, %r133, %r132;
	ld.shared.u32 	%r136, [%r7+28];
	ld.shared.u32 	%r137, [%r61+448];
	mad.lo.s32 	%r138, %r137, %r136, %r135;
	ld.shared.u32 	%r139, [%r7+32];
	ld.shared.u32 	%r140, [%r61+512];
	mad.lo.s32 	%r141, %r140, %r139, %r138;
	ld.shared.u32 	%r142, [%r7+36];
	ld.shared.u32 	%r143, [%r61+576];
	mad.lo.s32 	%r144, %r143, %r142, %r141;
	ld.shared.u32 	%r145, [%r7+40];
	ld.shared.u32 	%r146, [%r61+640];
	mad.lo.s32 	%r147, %r146, %r145, %r144;
	ld.shared.u32 	%r148, [%r7+44];
	ld.shared.u32 	%r149, [%r61+704];
	mad.lo.s32 	%r150, %r149, %r148, %r147;
	ld.shared.u32 	%r151, [%r7+48];
	ld.shared.u32 	%r152, [%r61+768];
	mad.lo.s32 	%r153, %r152, %r151, %r150;
	ld.shared.u32 	%r154, [%r7+52];
	ld.shared.u32 	%r155, [%r61+832];
	mad.lo.s32 	%r156, %r155, %r154, %r153;
	ld.shared.u32 	%r157, [%r7+56];
	ld.shared.u32 	%r158, [%r61+896];
	mad.lo.s32 	%r159, %r158, %r157, %r156;
	ld.shared.u32 	%r160, [%r7+60];
	ld.shared.u32 	%r161, [%r61+960];
	mad.lo.s32 	%r241, %r161, %r160, %r159;
	bar.sync 	0;
	add.s32 	%r243, %r243, 32;
	add.s32 	%r242, %r112, %r111;
	shl.b32 	%r162, %r231, 5;
	add.s32 	%r237, %r237, %r162;
	add.s32 	%r236, %r236, %r162;
	add.s32 	%r235, %r235, 32;
	add.s32 	%r234, %r234, 2;
	setp.ne.s32 	%p3, %r234, 0;
	@%p3 bra 	$L__BB0_3;
$L__BB0_4:
	and.b32  	%r163, %r9, 16;
	setp.ne.s32 	%p4, %r163, 0;
	@%p4 bra 	$L__BB0_6;
	ld.param.u32 	%r232, [_Z3MulPiS_S_ii_param_4];
	ld.param.u64 	%rd24, [_Z3MulPiS_S_ii_param_1];
	ld.param.u64 	%rd22, [_Z3MulPiS_S_ii_param_0];
	mad.lo.s32 	%r164, %r34, %r3, %r2;
	add.s32 	%r165, %r164, %r243;
	cvta.to.global.u64 	%rd12, %rd22;
	mul.wide.s32 	%rd13, %r165, 4;
	add.s64 	%rd14, %rd12, %rd13;
	ld.global.u32 	%r166, [%rd14];
	shl.b32 	%r167, %r2, 2;
	add.s32 	%r168, %r7, %r167;
	st.shared.u32 	[%r168], %r166;
	mad.lo.s32 	%r169, %r232, %r3, %r2;
	add.s32 	%r170, %r169, %r242;
	cvta.to.global.u64 	%rd15, %rd24;
	mul.wide.s32 	%rd16, %r170, 4;
	add.s64 	%rd17, %rd15, %rd16;
	ld.global.u32 	%r171, [%rd17];
	mov.u32 	%r173, _ZZ3MulPiS_S_iiE2Bs;
	add.s32 	%r174, %r173, %r167;
	add.s32 	%r175, %r174, %r42;
	st.shared.u32 	[%r175], %r171;
	bar.sync 	0;
	ld.shared.u32 	%r176, [%r7];
	ld.shared.u32 	%r177, [%r174];
	mad.lo.s32 	%r178, %r177, %r176, %r241;
	ld.shared.u32 	%r179, [%r7+4];
	ld.shared.u32 	%r180, [%r174+64];
	mad.lo.s32 	%r181, %r180, %r179, %r178;
	ld.shared.u32 	%r182, [%r7+8];
	ld.shared.u32 	%r183, [%r174+128];
	mad.lo.s32 	%r184, %r183, %r182, %r181;
	ld.shared.u32 	%r185, [%r7+12];
	ld.shared.u32 	%r186, [%r174+192];
	mad.lo.s32 	%r187, %r186, %r185, %r184;
	ld.shared.u32 	%r188, [%r7+16];
	ld.shared.u32 	%r189, [%r174+256];
	mad.lo.s32 	%r190, %r189, %r188, %r187;
	ld.shared.u32 	%r191, [%r7+20];
	ld.shared.u32 	%r192, [%r174+320];
	mad.lo.s32 	%r193, %r192, %r191, %r190;
	ld.shared.u32 	%r194, [%r7+24];
	ld.shared.u32 	%r195, [%r174+384];
	mad.lo.s32 	%r196, %r195, %r194, %r193;
	ld.shared.u32 	%r197, [%r7+28];
	ld.shared.u32 	%r198, [%r174+448];
	mad.lo.s32 	%r199, %r198, %r197, %r196;
	ld.shared.u32 	%r200, [%r7+32];
	ld.shared.u32 	%r201, [%r174+512];
	mad.lo.s32 	%r202, %r201, %r200, %r199;
	ld.shared.u32 	%r203, [%r7+36];
	ld.shared.u32 	%r204, [%r174+576];
	mad.lo.s32 	%r205, %r204, %r203, %r202;
	ld.shared.u32 	%r206, [%r7+40];
	ld.shared.u32 	%r207, [%r174+640];
	mad.lo.s32 	%r208, %r207, %r206, %r205;
	ld.shared.u32 	%r209, [%r7+44];
	ld.shared.u32 	%r210, [%r174+704];
	mad.lo.s32 	%r211, %r210, %r209, %r208;
	ld.shared.u32 	%r212, [%r7+48];
	ld.shared.u32 	%r213, [%r174+768];
	mad.lo.s32 	%r214, %r213, %r212, %r211;
	ld.shared.u32 	%r215, [%r7+52];
	ld.shared.u32 	%r216, [%r174+832];
	mad.lo.s32 	%r217, %r216, %r215, %r214;
	ld.shared.u32 	%r218, [%r7+56];
	ld.shared.u32 	%r219, [%r174+896];
	mad.lo.s32 	%r220, %r219, %r218, %r217;
	ld.shared.u32 	%r221, [%r7+60];
	ld.shared.u32 	%r222, [%r174+960];
	mad.lo.s32 	%r241, %r222, %r221, %r220;
	bar.sync 	0;
$L__BB0_6:
	ld.param.u32 	%r233, [_Z3MulPiS_S_ii_param_4];
	ld.param.u64 	%rd25, [_Z3MulPiS_S_ii_param_2];
	cvta.to.global.u64 	%rd18, %rd25;
	shl.b32 	%r223, %r1, 4;
	add.s32 	%r224, %r223, %r3;
	shl.b32 	%r226, %r37, 4;
	add.s32 	%r227, %r226, %r2;
	mad.lo.s32 	%r228, %r224, %r233, %r227;
	mul.wide.s32 	%rd19, %r228, 4;
	add.s64 	%rd20, %rd18, %rd19;
	st.global.u32 	[%rd20], %r241;
	ret;

}


// ===== COMPILED SASS (sm_100) =====

	.target	sm_100

	.elftype	@"ET_EXEC"


//--------------------- .note.nv.tkinfo           --------------------------
	.section	.note.nv.tkinfo,"",@"SHT_NOTE"
	.sectionflags	@"SHF_NOTE_NV_TKINFO"
	.tkinfo
        /*0018*/ 	.word	0x00000002
        /*0030*/ 	.string	""
        /*0030*/ 	.string	"ptxas"
        /*0030*/ 	.string	"Cuda compilation tools, release 13.0, V13.0.88"
        /*0030*/ 	.string	"Build cuda_13.0.r13.0/compiler.36424714_0"
        /*0030*/ 	.string	"-arch sm_100 -m 64 "



//--------------------- .note.nv.cuinfo           --------------------------
	.section	.note.nv.cuinfo,"",@"SHT_NOTE"
	.sectionflags	@"SHF_NOTE_NV_CUINFO"
        /*0018*/ 	.short	0x0002
        /*001a*/ 	.short	0x0064
        /*001c*/ 	.short	0x0082
	.zero		2


//--------------------- .nv.info                  --------------------------
	.section	.nv.info,"",@"SHT_CUDA_INFO"
	.align	4


	//----- nvinfo : EIATTR_REGCOUNT
	.align		4
        /*0000*/ 	.byte	0x04, 0x2f
        /*0002*/ 	.short	(.L_1 - .L_0)
	.align		4
.L_0:
        /*0004*/ 	.word	index@(_Z3MulPiS_S_ii)
        /*0008*/ 	.word	0x00000020


	//----- nvinfo : EIATTR_FRAME_SIZE
	.align		4
.L_1:
        /*000c*/ 	.byte	0x04, 0x11
        /*000e*/ 	.short	(.L_3 - .L_2)
	.align		4
.L_2:
        /*0010*/ 	.word	index@(_Z3MulPiS_S_ii)
        /*0014*/ 	.word	0x00000000


	//----- nvinfo : EIATTR_MIN_STACK_SIZE
	.align		4
.L_3:
        /*0018*/ 	.byte	0x04, 0x12
        /*001a*/ 	.short	(.L_5 - .L_4)
	.align		4
.L_4:
        /*001c*/ 	.word	index@(_Z3MulPiS_S_ii)
        /*0020*/ 	.word	0x00000000
.L_5:


//--------------------- .nv.compat                --------------------------
	.section	.nv.compat,"",@"SHT_CUDA_COMPAT_INFO"
	.align	4
        /*0000*/ 	.byte	0x02, 0x09, 0x00, 0x00, 0x02, 0x02, 0x01, 0x00, 0x02, 0x05, 0x05, 0x00, 0x03, 0x07, 0x01, 0x01
        /*0010*/ 	.byte	0x02, 0x03, 0x00, 0x00, 0x02, 0x06, 0x01, 0x00, 0x04, 0x0b, 0x08, 0x00, 0x09, 0x00, 0x00, 0x00
        /*0020*/ 	.byte	0x00, 0x00, 0x00, 0x00


//--------------------- .nv.info._Z3MulPiS_S_ii   --------------------------
	.section	.nv.info._Z3MulPiS_S_ii,"",@"SHT_CUDA_INFO"
	.sectionflags	@""
	.align	4


	//----- nvinfo : EIATTR_CUDA_API_VERSION
	.align		4
        /*0000*/ 	.byte	0x04, 0x37
        /*0002*/ 	.short	(.L_7 - .L_6)
.L_6:
        /*0004*/ 	.word	0x00000082


	//----- nvinfo : EIATTR_KPARAM_INFO
	.align		4
.L_7:
        /*0008*/ 	.byte	0x04, 0x17
        /*000a*/ 	.short	(.L_9 - .L_8)
.L_8:
        /*000c*/ 	.word	0x00000000
        /*0010*/ 	.short	0x0004
        /*0012*/ 	.short	0x001c
        /*0014*/ 	.byte	0x00, 0xf0, 0x11, 0x00


	//----- nvinfo : EIATTR_KPARAM_INFO
	.align		4
.L_9:
        /*0018*/ 	.byte	0x04, 0x17
        /*001a*/ 	.short	(.L_11 - .L_10)
.L_10:
        /*001c*/ 	.word	0x00000000
        /*0020*/ 	.short	0x0003
        /*0022*/ 	.short	0x0018
        /*0024*/ 	.byte	0x00, 0xf0, 0x11, 0x00


	//----- nvinfo : EIATTR_KPARAM_INFO
	.align		4
.L_11:
        /*0028*/ 	.byte	0x04, 0x17
        /*002a*/ 	.short	(.L_13 - .L_12)
.L_12:
        /*002c*/ 	.word	0x00000000
        /*0030*/ 	.short	0x0002
        /*0032*/ 	.short	0x0010
        /*0034*/ 	.byte	0x00, 0xf5, 0x21, 0x00


	//----- nvinfo : EIATTR_KPARAM_INFO
	.align		4
.L_13:
        /*0038*/ 	.byte	0x04, 0x17
        /*003a*/ 	.short	(.L_15 - .L_14)
.L_14:
        /*003c*/ 	.word	0x00000000
        /*0040*/ 	.short	0x0001
        /*0042*/ 	.short	0x0008
        /*0044*/ 	.byte	0x00, 0xf5, 0x21, 0x00


	//----- nvinfo : EIATTR_KPARAM_INFO
	.align		4
.L_15:
        /*0048*/ 	.byte	0x04, 0x17
        /*004a*/ 	.short	(.L_17 - .L_16)
.L_16:
        /*004c*/ 	.word	0x00000000
        /*0050*/ 	.short	0x0000
        /*0052*/ 	.short	0x0000
        /*0054*/ 	.byte	0x00, 0xf5, 0x21, 0x00


	//----- nvinfo : EIATTR_SPARSE_MMA_MASK
	.align		4
.L_17:
        /*0058*/ 	.byte	0x03, 0x50
        /*005a*/ 	.short	0x0000


	//----- nvinfo : EIATTR_MAXREG_COUNT
	.align		4
        /*005c*/ 	.byte	0x03, 0x1b
        /*005e*/ 	.short	0x00ff


	//----- nvinfo : EIATTR_NUM_BARRIERS
	.align		4
        /*0060*/ 	.byte	0x02, 0x4c
        /*0062*/ 	.byte	0x01
	.zero		1


	//----- nvinfo : EIATTR_MERCURY_ISA_VERSION
	.align		4
        /*0064*/ 	.byte	0x03, 0x5f
        /*0066*/ 	.short	0x0101


	//----- nvinfo : EIATTR_VRC_CTA_INIT_COUNT
	.align		4
        /*0068*/ 	.byte	0x02, 0x4a
	.zero		1
	.zero		1


	//----- nvinfo : EIATTR_EXIT_INSTR_OFFSETS
	.align		4
        /*006c*/ 	.byte	0x04, 0x1c
        /*006e*/ 	.short	(.L_19 - .L_18)


	//   ....[0]....
.L_18:
        /*0070*/ 	.word	0x00000d10


	//----- nvinfo : EIATTR_CBANK_PARAM_SIZE
	.align		4
.L_19:
        /*0074*/ 	.byte	0x03, 0x19
        /*0076*/ 	.short	0x0020


	//----- nvinfo : EIATTR_PARAM_CBANK
	.align		4
        /*0078*/ 	.byte	0x04, 0x0a
        /*007a*/ 	.short	(.L_21 - .L_20)
	.align		4
.L_20:
        /*007c*/ 	.word	index@(.nv.constant0._Z3MulPiS_S_ii)
        /*0080*/ 	.short	0x0380
        /*0082*/ 	.short	0x0020


	//----- nvinfo : EIATTR_SW_WAR
	.align		4
.L_21:
        /*0084*/ 	.byte	0x04, 0x36
        /*0086*/ 	.short	(.L_23 - .L_22)
.L_22:
        /*0088*/ 	.word	0x00000008
.L_23:


//--------------------- .nv.callgraph             --------------------------
	.section	.nv.callgraph,"",@"SHT_CUDA_CALLGRAPH"
	.align	4
	.sectionentsize	8
	.align		4
        /*0000*/ 	.word	0x00000000
	.align		4
        /*0004*/ 	.word	0xffffffff
	.align		4
        /*0008*/ 	.word	0x00000000
	.align		4
        /*000c*/ 	.word	0xfffffffe
	.align		4
        /*0010*/ 	.word	0x00000000
	.align		4
        /*0014*/ 	.word	0xfffffffd
	.align		4
        /*0018*/ 	.word	0x00000000
	.align		4
        /*001c*/ 	.word	0xfffffffc


//--------------------- .text._Z3MulPiS_S_ii      --------------------------
	.section	.text._Z3MulPiS_S_ii,"ax",@progbits
	.align	128
        .global         _Z3MulPiS_S_ii
        .type           _Z3MulPiS_S_ii,@function
        .size           _Z3MulPiS_S_ii,(.L_x_4 - _Z3MulPiS_S_ii)
        .other          _Z3MulPiS_S_ii,@"STO_CUDA_ENTRY STV_DEFAULT"
_Z3MulPiS_S_ii:
.text._Z3MulPiS_S_ii:
[----:B------:R-:W-:Y:S08]  /*0000*/  LDC R1, c[0x0][0x37c] ;  /* 0x0000df00ff017b82 */ /* 0x000ff00000000800 */
[----:B------:R-:W0:Y:S01]  /*0010*/  S2UR UR12, SR_CTAID.Y ;  /* 0x00000000000c79c3 */ /* 0x000e220000002600 */
[----:B------:R-:W0:Y:S01]  /*0020*/  LDCU UR13, c[0x0][0x398] ;  /* 0x00007300ff0d77ac */ /* 0x000e220008000800 */
[----:B------:R-:W1:Y:S01]  /*0030*/  S2R R0, SR_TID.X ;  /* 0x0000000000007919 */ /* 0x000e620000002100 */
[----:B------:R-:W-:Y:S01]  /*0040*/  HFMA2 R11, -RZ, RZ, 0, 0 ;  /* 0x00000000ff0b7431 */ /* 0x000fe200000001ff */
[----:B------:R-:W2:Y:S01]  /*0050*/  LDCU.64 UR10, c[0x0][0x358] ;  /* 0x00006b00ff0a77ac */ /* 0x000ea20008000a00 */
[----:B------:R-:W3:Y:S03]  /*0060*/  S2R R3, SR_TID.Y ;  /* 0x0000000000037919 */ /* 0x000ee60000002200 */
[----:B------:R-:W4:Y:S01]  /*0070*/  S2UR UR9, SR_CTAID.X ;  /* 0x00000000000979c3 */ /* 0x000f220000002500 */
[----:B0-----:R-:W-:-:S04]  /*0080*/  UIMAD UR4, UR12, UR13, URZ ;  /* 0x0000000d0c0472a4 */ /* 0x001fc8000f8e02ff */
[----:B------:R-:W-:-:S04]  /*0090*/  USHF.L.U32 UR4, UR4, 0x4, URZ ;  /* 0x0000000404047899 */ /* 0x000fc800080006ff */
[----:B------:R-:W-:-:S04]  /*00a0*/  UIADD3 UR5, UPT, UPT, UR4, -0x1, UR13 ;  /* 0xffffffff04057890 */ /* 0x000fc8000fffe00d */
[----:B------:R-:W-:-:S09]  /*00b0*/  UISETP.GE.AND UP0, UPT, UR4, UR5, UPT ;  /* 0x000000050400728c */ /* 0x000fd2000bf06270 */
[----:B-1234-:R-:W-:Y:S05]  /*00c0*/  BRA.U UP0, `(.L_x_0) ;  /* 0x0000000900ec7547 */ /* 0x01efea000b800000 */
[----:B------:R-:W0:Y:S01]  /*00d0*/  S2UR UR8, SR_CgaCtaId ;  /* 0x00000000000879c3 */ /* 0x000e220000008800 */
[----:B------:R-:W-:Y:S01]  /*00e0*/  MOV R2, UR5 ;  /* 0x0000000500027c02 */ /* 0x000fe20008000f00 */
[----:B------:R-:W1:Y:S01]  /*00f0*/  LDCU UR14, c[0x0][0x39c] ;  /* 0x00007380ff0e77ac */ /* 0x000e620008000800 */
[----:B------:R-:W-:Y:S02]  /*0100*/  MOV R5, UR4 ;  /* 0x0000000400057c02 */ /* 0x000fe40008000f00 */
[----:B------:R-:W-:Y:S01]  /*0110*/  MOV R11, RZ ;  /* 0x000000ff000b7202 */ /* 0x000fe20000000f00 */
[----:B------:R-:W-:Y:S01]  /*0120*/  UMOV UR6, 0x400 ;  /* 0x0000040000067882 */ /* 0x000fe20000000000 */
[----:B------:R-:W-:Y:S01]  /*0130*/  VIADDMNMX R2, R5, 0x10, R2, !PT ;  /* 0x0000001005027846 */ /* 0x000fe20007800102 */
[----:B------:R-:W-:Y:S01]  /*0140*/  USHF.L.U32 UR5, UR9, 0x4, URZ ;  /* 0x0000000409057899 */ /* 0x000fe200080006ff */
[----:B------:R-:W-:-:S04]  /*0150*/  LOP3.LUT R5, RZ, UR4, RZ, 0x33, !PT ;  /* 0x00000004ff057c12 */ /* 0x000fc8000f8e33ff */
[----:B------:R-:W-:-:S04]  /*0160*/  IADD3 R2, PT, PT, R2, R5, RZ ;  /* 0x0000000502027210 */ /* 0x000fc80007ffe0ff */
[C---:B------:R-:W-:Y:S02]  /*0170*/  ISETP.GE.U32.AND P1, PT, R2.reuse, 0x10, PT ;  /* 0x000000100200780c */ /* 0x040fe40003f26070 */
[----:B------:R-:W-:Y:S01]  /*0180*/  LOP3.LUT P0, RZ, R2, 0x10, RZ, 0xc0, !PT ;  /* 0x0000001002ff7812 */ /* 0x000fe2000780c0ff */
[----:B-1----:R-:W-:Y:S01]  /*0190*/  IMAD R18, R3, UR14, R0 ;  /* 0x0000000e03127c24 */ /* 0x002fe2000f8e0200 */
[----:B0-----:R-:W-:-:S06]  /*01a0*/  ULEA UR7, UR8, UR6, 0x18 ;  /* 0x0000000608077291 */ /* 0x001fcc000f8ec0ff */
[----:B------:R-:W-:-:S03]  /*01b0*/  LEA R19, R3, UR7, 0x6 ;  /* 0x0000000703137c11 */ /* 0x000fc6000f8e30ff */
[----:B------:R-:W-:Y:S05]  /*01c0*/  @!P1 BRA `(.L_x_1) ;  /* 0x0000000400d09947 */ /* 0x000fea0003800000 */
[----:B------:R-:W0:Y:S01]  /*01d0*/  LDC.64 R22, c[0x0][0x380] ;  /* 0x0000e000ff167b82 */ /* 0x000e220000000a00 */
[----:B------:R-:W-:Y:S01]  /*01e0*/  UIADD3 UR7, UPT, UPT, UR6, 0x400, URZ ;  /* 0x0000040006077890 */ /* 0x000fe2000fffe0ff */
[----:B------:R-:W-:Y:S02]  /*01f0*/  IADD3 R5, PT, PT, R3, 0x10, RZ ;  /* 0x0000001003057810 */ /* 0x000fe40007ffe0ff */
[----:B------:R-:W-:Y:S01]  /*0200*/  LEA.HI R2, R2, 0x1, RZ, 0x1c ;  /* 0x0000000102027811 */ /* 0x000fe200078fe0ff */
[----:B------:R-:W-:Y:S01]  /*0210*/  ULEA UR7, UR8, UR7, 0x18 ;  /* 0x0000000708077291 */ /* 0x000fe2000f8ec0ff */
[----:B------:R-:W-:Y:S01]  /*0220*/  MOV R4, UR12 ;  /* 0x0000000c00047c02 */ /* 0x000fe20008000f00 */
[----:B------:R-:W-:Y:S01]  /*0230*/  IMAD R17, R5, UR14, R0 ;  /* 0x0000000e05117c24 */ /* 0x000fe2000f8e0200 */
[----:B------:R-:W1:Y:S01]  /*0240*/  LDC.64 R20, c[0x0][0x388] ;  /* 0x0000e200ff147b82 */ /* 0x000e620000000a00 */
[----:B------:R-:W-:Y:S02]  /*0250*/  LOP3.LUT R6, R2, 0x1ffffffe, RZ, 0xc0, !PT ;  /* 0x1ffffffe02067812 */ /* 0x000fe400078ec0ff */
[----:B------:R-:W-:-:S02]  /*0260*/  LEA R7, R4, R3, 0x4 ;  /* 0x0000000304077211 */ /* 0x000fc400078e20ff */
[----:B------:R-:W-:Y:S02]  /*0270*/  LEA R2, R0, UR7, 0x2 ;  /* 0x0000000700027c11 */ /* 0x000fe4000f8e10ff */
[----:B------:R-:W-:Y:S01]  /*0280*/  IADD3 R16, PT, PT, R18, UR5, RZ ;  /* 0x0000000512107c10 */ /* 0x000fe2000fffe0ff */
[----:B------:R-:W-:Y:S01]  /*0290*/  IMAD R7, R7, UR13, R0 ;  /* 0x0000000d07077c24 */ /* 0x000fe2000f8e0200 */
[----:B------:R-:W-:Y:S02]  /*02a0*/  MOV R11, RZ ;  /* 0x000000ff000b7202 */ /* 0x000fe40000000f00 */
[----:B------:R-:W-:Y:S02]  /*02b0*/  LEA R5, R0, R19, 0x2 ;  /* 0x0000001300057211 */ /* 0x000fe400078e10ff */
[----:B------:R-:W-:Y:S02]  /*02c0*/  IADD3 R17, PT, PT, R17, UR5, RZ ;  /* 0x0000000511117c10 */ /* 0x000fe4000fffe0ff */
[----:B------:R-:W-:-:S02]  /*02d0*/  IADD3 R6, PT, PT, -R6, RZ, RZ ;  /* 0x000000ff06067210 */ /* 0x000fc40007ffe1ff */
[----:B------:R-:W-:-:S07]  /*02e0*/  LEA R4, R3, R2, 0x6 ;  /* 0x0000000203047211 */ /* 0x000fce00078e30ff */
.L_x_2:
[----:B0-----:R-:W-:-:S04]  /*02f0*/  IMAD.WIDE R24, R7, 0x4, R22 ;  /* 0x0000000407187825 */ /* 0x001fc800078e0216 */
[----:B-1----:R-:W-:Y:S01]  /*0300*/  IMAD.WIDE R8, R16, 0x4, R20 ;  /* 0x0000000410087825 */ /* 0x002fe200078e0214 */
[----:B------:R-:W2:Y:S05]  /*0310*/  LDG.E R10, desc[UR10][R24.64] ;  /* 0x0000000a180a7981 */ /* 0x000eaa000c1e1900 */
[----:B------:R-:W3:Y:S04]  /*0320*/  LDG.E R9, desc[UR10][R8.64] ;  /* 0x0000000a08097981 */ /* 0x000ee8000c1e1900 */
[----:B--2---:R-:W-:Y:S04]  /*0330*/  STS [R5], R10 ;  /* 0x0000000a05007388 */ /* 0x004fe80000000800 */
[----:B---3--:R-:W-:Y:S01]  /*0340*/  STS [R4], R9 ;  /* 0x0000000904007388 */ /* 0x008fe20000000800 */
[----:B------:R-:W-:Y:S06]  /*0350*/  BAR.SYNC.DEFER_BLOCKING 0x0 ;  /* 0x0000000000007b1d */ /* 0x000fec0000010000 */
[----:B------:R-:W-:Y:S04]  /*0360*/  LDS R27, [R2] ;  /* 0x00000000021b7984 */ /* 0x000fe80000000800 */
[----:B------:R-:W0:Y:S04]  /*0370*/  LDS.128 R12, [R19] ;  /* 0x00000000130c7984 */ /* 0x000e280000000c00 */
[----:B------:R-:W1:Y:S04]  /*0380*/  LDS R28, [R2+0x40] ;  /* 0x00004000021c7984 */ /* 0x000e680000000800 */
[----:B------:R-:W2:Y:S04]  /*0390*/  LDS R29, [R2+0x80] ;  /* 0x00008000021d7984 */ /* 0x000ea80000000800 */
[----:B------:R-:W3:Y:S01]  /*03a0*/  LDS R26, [R2+0xc0] ;  /* 0x0000c000021a7984 */ /* 0x000ee20000000800 */
[----:B0-----:R-:W-:-:S04]  /*03b0*/  IMAD R12, R12, R27, R11 ;  /* 0x0000001b0c0c7224 */ /* 0x001fc800078e020b */
[----:B-1----:R-:W-:Y:S02]  /*03c0*/  IMAD R11, R28, R13, R12 ;  /* 0x0000000d1c0b7224 */ /* 0x002fe400078e020c */
[----:B------:R-:W-:Y:S02]  /*03d0*/  LDS R13, [R2+0x100] ;  /* 0x00010000020d7984 */ /* 0x000fe40000000800 */
[----:B--2---:R-:W-:Y:S02]  /*03e0*/  IMAD R14, R29, R14, R11 ;  /* 0x0000000e1d0e7224 */ /* 0x004fe400078e020b */
[----:B------:R-:W0:Y:S02]  /*03f0*/  LDS.128 R8, [R19+0x10] ;  /* 0x0000100013087984 */ /* 0x000e240000000c00 */
[----:B---3--:R-:W-:Y:S02]  /*0400*/  IMAD R14, R26, R15, R14 ;  /* 0x0000000f1a0e7224 */ /* 0x008fe400078e020e */
[----:B------:R-:W1:Y:S04]  /*0410*/  LDS R12, [R2+0x140] ;  /* 0x00014000020c7984 */ /* 0x000e680000000800 */
[----:B------:R-:W2:Y:S04]  /*0420*/  LDS R15, [R2+0x180] ;  /* 0x00018000020f7984 */ /* 0x000ea80000000800 */
[----:B------:R-:W3:Y:S04]  /*0430*/  LDS R26, [R2+0x1c0] ;  /* 0x0001c000021a7984 */ /* 0x000ee80000000800 */
[----:B------:R-:W-:Y:S01]  /*0440*/  LDS R29, [R2+0x380] ;  /* 0x00038000021d7984 */ /* 0x000fe20000000800 */
        /* <DEDUP_REMOVED lines=8> */
[----:B------:R-:W-:Y:S01]  /*04d0*/  LDS R26, [R2+0x300] ;  /* 0x00030000021a7984 */ /* 0x000fe20000000800 */
[----:B0-----:R-:W-:-:S03]  /*04e0*/  IMAD R10, R12, R9, R10 ;  /* 0x000000090c0a7224 */ /* 0x001fc600078e020a */
[----:B------:R-:W0:Y:S01]  /*04f0*/  LDS R12, [R2+0x2c0] ;  /* 0x0002c000020c7984 */ /* 0x000e220000000800 */
[----:B-1----:R-:W-:-:S04]  /*0500*/  IMAD R13, R8, R13, R10 ;  /* 0x0000000d080d7224 */ /* 0x002fc800078e020a */
[----:B--2---:R-:W-:Y:S02]  /*0510*/  IMAD R14, R11, R14, R13 ;  /* 0x0000000e0b0e7224 */ /* 0x004fe400078e020d */
[----:B------:R-:W1:Y:S04]  /*0520*/  LDS.128 R8, [R19+0x30] ;  /* 0x0000300013087984 */ /* 0x000e680000000c00 */
[----:B------:R-:W2:Y:S01]  /*0530*/  LDS R13, [R2+0x340] ;  /* 0x00034000020d7984 */ /* 0x000ea20000000800 */
[----:B0-----:R-:W-:-:S04]  /*0540*/  IMAD R15, R12, R15, R14 ;  /* 0x0000000f0c0f7224 */ /* 0x001fc800078e020e */
[----:B-1----:R-:W-:Y:S02]  /*0550*/  IMAD R12, R8, R26, R15 ;  /* 0x0000001a080c7224 */ /* 0x002fe400078e020f */
[----:B------:R-:W0:Y:S01]  /*0560*/  LDS R8, [R2+0x3c0] ;  /* 0x0003c00002087984 */ /* 0x000e220000000800 */
[----:B------:R-:W-:Y:S01]  /*0570*/  IMAD.WIDE R26, R17, 0x4, R20 ;  /* 0x00000004111a7825 */ /* 0x000fe200078e0214 */
[----:B------:R-:W-:Y:S06]  /*0580*/  BAR.SYNC.DEFER_BLOCKING 0x0 ;  /* 0x0000000000007b1d */ /* 0x000fec0000010000 */
[----:B------:R2:W3:Y:S04]  /*0590*/  LDG.E R25, desc[UR10][R24.64+0x40] ;  /* 0x0000400a18197981 */ /* 0x0004e8000c1e1900 */
[----:B------:R-:W4:Y:S01]  /*05a0*/  LDG.E R27, desc[UR10][R26.64] ;  /* 0x0000000a1a1b7981 */ /* 0x000f22000c1e1900 */
[----:B------:R-:W-:Y:S01]  /*05b0*/  IADD3 R6, PT, PT, R6, 0x2, RZ ;  /* 0x0000000206067810 */ /* 0x000fe20007ffe0ff */
[----:B------:R-:W-:Y:S01]  /*05c0*/  ULEA UR5, UR14, UR5, 0x4 ;  /* 0x000000050e057291 */ /* 0x000fe2000f8e20ff */
[----:B------:R-:W-:Y:S01]  /*05d0*/  IADD3 R7, PT, PT, R7, 0x20, RZ ;  /* 0x0000002007077810 */ /* 0x000fe20007ffe0ff */
[----:B------:R-:W-:Y:S01]  /*05e0*/  UIADD3 UR4, UPT, UPT, UR4, 0x20, URZ ;  /* 0x0000002004047890 */ /* 0x000fe2000fffe0ff */
[----:B------:R-:W-:Y:S01]  /*05f0*/  ISETP.NE.AND P1, PT, R6, RZ, PT ;  /* 0x000000ff0600720c */ /* 0x000fe20003f25270 */
[----:B--2---:R-:W-:Y:S01]  /*0600*/  IMAD R24, R13, R9, R12 ;  /* 0x000000090d187224 */ /* 0x004fe200078e020c */
[----:B------:R-:W-:-:S03]  /*0610*/  ULEA UR5, UR14, UR5, 0x4 ;  /* 0x000000050e057291 */ /* 0x000fc6000f8e20ff */
[----:B------:R-:W-:-:S04]  /*0620*/  IMAD R10, R29, R10, R24 ;  /* 0x0000000a1d0a7224 */ /* 0x000fc800078e0218 */
[----:B0-----:R-:W-:Y:S01]  /*0630*/  IMAD R11, R8, R11, R10 ;  /* 0x0000000b080b7224 */ /* 0x001fe200078e020a */
[----:B---3--:R-:W-:Y:S04]  /*0640*/  STS [R5], R25 ;  /* 0x0000001905007388 */ /* 0x008fe80000000800 */
[----:B----4-:R-:W-:Y:S01]  /*0650*/  STS [R4], R27 ;  /* 0x0000001b04007388 */ /* 0x010fe20000000800 */
[----:B------:R-:W-:Y:S06]  /*0660*/  BAR.SYNC.DEFER_BLOCKING 0x0 ;  /* 0x0000000000007b1d */ /* 0x000fec0000010000 */
[----:B------:R-:W-:Y:S04]  /*0670*/  LDS R28, [R2] ;  /* 0x00000000021c7984 */ /* 0x000fe80000000800 */
[----:B------:R-:W0:Y:S04]  /*0680*/  LDS.128 R12, [R19] ;  /* 0x00000000130c7984 */ /* 0x000e280000000c00 */
[----:B------:R-:W1:Y:S04]  /*0690*/  LDS R9, [R2+0x40] ;  /* 0x0000400002097984 */ /* 0x000e680000000800 */
[----:B------:R-:W2:Y:S04]  /*06a0*/  LDS R29, [R2+0x80] ;  /* 0x00008000021d7984 */ /* 0x000ea80000000800 */
[----:B------:R-:W-:Y:S04]  /*06b0*/  LDS R26, [R2+0x100] ;  /* 0x00010000021a7984 */ /* 0x000fe80000000800 */
[----:B------:R-:W-:Y:S04]  /*06c0*/  LDS R24, [R2+0x140] ;  /* 0x0001400002187984 */ /* 0x000fe80000000800 */
[----:B------:R-:W-:Y:S01]  /*06d0*/  LDS R25, [R2+0x180] ;  /* 0x0001800002197984 */ /* 0x000fe20000000800 */
[----:B0-----:R-:W-:-:S03]  /*06e0*/  IMAD R28, R12, R28, R11 ;  /* 0x0000001c0c1c7224 */ /* 0x001fc600078e020b */
[----:B------:R-:W0:Y:S01]  /*06f0*/  LDS R12, [R2+0xc0] ;  /* 0x0000c000020c7984 */ /* 0x000e220000000800 */
[----:B-1----:R-:W-:-:S03]  /*0700*/  IMAD R13, R9, R13, R28 ;  /* 0x0000000d090d7224 */ /* 0x002fc600078e021c */
[----:B------:R-:W1:Y:S01]  /*0710*/  LDS.128 R8, [R19+0x10] ;  /* 0x0000100013087984 */ /* 0x000e620000000c00 */
[----:B--2---:R-:W-:-:S04]  /*0720*/  IMAD R13, R29, R14, R13 ;  /* 0x0000000e1d0d7224 */ /* 0x004fc800078e020d */
[----:B0-----:R-:W-:-:S04]  /*0730*/  IMAD R13, R12, R15, R13 ;  /* 0x0000000f0c0d7224 */ /* 0x001fc800078e020d */
[----:B-1----:R-:W-:Y:S02]  /*0740*/  IMAD R13, R8, R26, R13 ;  /* 0x0000001a080d7224 */ /* 0x002fe400078e020d */
[----:B------:R-:W0:Y:S02]  /*0750*/  LDS R8, [R2+0x1c0] ;  /* 0x0001c00002087984 */ /* 0x000e240000000800 */
[----:B------:R-:W-:Y:S02]  /*0760*/  IMAD R9, R24, R9, R13 ;  /* 0x0000000918097224 */ /* 0x000fe400078e020d */
[----:B------:R-:W-:Y:S02]  /*0770*/  LDS R26, [R2+0x200] ;  /* 0x00020000021a7984 */ /* 0x000fe40000000800 */
[----:B------:R-:W-:Y:S02]  /*0780*/  IMAD R9, R25, R10, R9 ;  /* 0x0000000a19097224 */ /* 0x000fe400078e0209 */
[----:B------:R-:W1:Y:S04]  /*0790*/  LDS.128 R12, [R19+0x20] ;  /* 0x00002000130c7984 */ /* 0x000e680000000c00 */
[----:B------:R-:W2:Y:S04]  /*07a0*/  LDS R24, [R2+0x240] ;  /* 0x0002400002187984 */ /* 0x000ea80000000800 */
[----:B------:R-:W3:Y:S01]  /*07b0*/  LDS R25, [R2+0x280] ;  /* 0x0002800002197984 */ /* 0x000ee20000000800 */
[----:B0-----:R-:W-:-:S04]  /*07c0*/  IMAD R9, R8, R11, R9 ;  /* 0x0000000b08097224 */ /* 0x001fc800078e0209 */
[----:B-1----:R-:W-:Y:S02]  /*07d0*/  IMAD R9, R12, R26, R9 ;  /* 0x0000001a0c097224 */ /* 0x002fe400078e0209 */
[----:B------:R-:W0:Y:S02]  /*07e0*/  LDS R12, [R2+0x2c0] ;  /* 0x0002c000020c7984 */ /* 0x000e240000000800 */
[----:B--2---:R-:W-:Y:S02]  /*07f0*/  IMAD R24, R24, R13, R9 ;  /* 0x0000000d18187224 */ /* 0x004fe400078e0209 */
[----:B------:R-:W-:Y:S02]  /*0800*/  LDS R13, [R2+0x300] ;  /* 0x00030000020d7984 */ /* 0x000fe40000000800 */
[----:B---3--:R-:W-:Y:S02]  /*0810*/  IMAD R24, R25, R14, R24 ;  /* 0x0000000e19187224 */ /* 0x008fe400078e0218 */
[----:B------:R-:W1:Y:S04]  /*0820*/  LDS.128 R8, [R19+0x30] ;  /* 0x0000300013087984 */ /* 0x000e680000000c00 */
[----:B------:R-:W2:Y:S04]  /*0830*/  LDS R25, [R2+0x340] ;  /* 0x0003400002197984 */ /* 0x000ea80000000800 */
[----:B------:R-:W3:Y:S04]  /*0840*/  LDS R26, [R2+0x380] ;  /* 0x00038000021a7984 */ /* 0x000ee80000000800 */
[----:B------:R-:W4:Y:S01]  /*0850*/  LDS R14, [R2+0x3c0] ;  /* 0x0003c000020e7984 */ /* 0x000f220000000800 */
[----:B0-----:R-:W-:-:S04]  /*0860*/  IMAD R12, R12, R15, R24 ;  /* 0x0000000f0c0c7224 */ /* 0x001fc800078e0218 */
[----:B-1----:R-:W-:Y:S01]  /*0870*/  IMAD R8, R8, R13, R12 ;  /* 0x0000000d08087224 */ /* 0x002fe200078e020c */
[----:B------:R-:W-:-:S03]  /*0880*/  MOV R13, UR14 ;  /* 0x0000000e000d7c02 */ /* 0x000fc60008000f00 */
[----:B--2---:R-:W-:Y:S01]  /*0890*/  IMAD R9, R25, R9, R8 ;  /* 0x0000000919097224 */ /* 0x004fe200078e0208 */
[----:B------:R-:W-:Y:S02]  /*08a0*/  MOV R8, UR14 ;  /* 0x0000000e00087c02 */ /* 0x000fe40008000f00 */
[----:B------:R-:W-:Y:S01]  /*08b0*/  LEA R16, R13, R16, 0x5 ;  /* 0x000000100d107211 */ /* 0x000fe200078e28ff */
[----:B---3--:R-:W-:Y:S01]  /*08c0*/  IMAD R9, R26, R10, R9 ;  /* 0x0000000a1a097224 */ /* 0x008fe200078e0209 */
[----:B------:R-:W-:-:S03]  /*08d0*/  LEA R17, R8, R17, 0x5 ;  /* 0x0000001108117211 */ /* 0x000fc600078e28ff */
[----:B----4-:R-:W-:Y:S01]  /*08e0*/  IMAD R11, R14, R11, R9 ;  /* 0x0000000b0e0b7224 */ /* 0x010fe200078e0209 */
[----:B------:R-:W-:Y:S06]  /*08f0*/  BAR.SYNC.DEFER_BLOCKING 0x0 ;  /* 0x0000000000007b1d */ /* 0x000fec0000010000 */
[----:B------:R-:W-:Y:S05]  /*0900*/  @P1 BRA `(.L_x_2) ;  /* 0xfffffff800781947 */ /* 0x000fea000383ffff */
.L_x_1:
[----:B------:R-:W-:Y:S05]  /*0910*/  @P0 BRA `(.L_x_0) ;  /* 0x0000000000d80947 */ /* 0x000fea0003800000 */
[----:B------:R-:W0:Y:S01]  /*0920*/  LDC.64 R4, c[0x0][0x380] ;  /* 0x0000e000ff047b82 */ /* 0x000e220000000a00 */
[----:B------:R-:W-:Y:S01]  /*0930*/  IMAD R2, R3, UR13, R0 ;  /* 0x0000000d03027c24 */ /* 0x000fe2000f8e0200 */
[----:B------:R-:W-:-:S04]  /*0940*/  IADD3 R13, PT, PT, R18, UR5, RZ ;  /* 0x00000005120d7c10 */ /* 0x000fc8000fffe0ff */
[----:B------:R-:W-:Y:S02]  /*0950*/  IADD3 R7, PT, PT, R2, UR4, RZ ;  /* 0x0000000402077c10 */ /* 0x000fe4000fffe0ff */
[----:B------:R-:W1:Y:S03]  /*0960*/  LDC.64 R8, c[0x0][0x388] ;  /* 0x0000e200ff087b82 */ /* 0x000e660000000a00 */
[----:B0-----:R-:W-:-:S05]  /*0970*/  IMAD.WIDE R4, R7, 0x4, R4 ;  /* 0x0000000407047825 */ /* 0x001fca00078e0204 */
[----:B------:R-:W2:Y:S01]  /*0980*/  LDG.E R10, desc[UR10][R4.64] ;  /* 0x0000000a040a7981 */ /* 0x000ea2000c1e1900 */
[----:B-1----:R-:W-:-:S06]  /*0990*/  IMAD.WIDE R8, R13, 0x4, R8 ;  /* 0x000000040d087825 */ /* 0x002fcc00078e0208 */
[----:B------:R-:W3:Y:S01]  /*09a0*/  LDG.E R8, desc[UR10][R8.64] ;  /* 0x0000000a08087981 */ /* 0x000ee2000c1e1900 */
[----:B------:R-:W-:-:S04]  /*09b0*/  UIADD3 UR6, UPT, UPT, UR6, 0x400, URZ ;  /* 0x0000040006067890 */ /* 0x000fc8000fffe0ff */
[----:B------:R-:W-:Y:S01]  /*09c0*/  ULEA UR6, UR8, UR6, 0x18 ;  /* 0x0000000608067291 */ /* 0x000fe2000f8ec0ff */
[----:B------:R-:W-:-:S05]  /*09d0*/  LEA R21, R0, R19, 0x2 ;  /* 0x0000001300157211 */ /* 0x000fca00078e10ff */
[----:B------:R-:W-:-:S04]  /*09e0*/  LEA R2, R0, UR6, 0x2 ;  /* 0x0000000600027c11 */ /* 0x000fc8000f8e10ff */
[----:B------:R-:W-:Y:S01]  /*09f0*/  LEA R23, R3, R2, 0x6 ;  /* 0x0000000203177211 */ /* 0x000fe200078e30ff */
[----:B--2---:R-:W-:Y:S04]  /*0a00*/  STS [R21], R10 ;  /* 0x0000000a15007388 */ /* 0x004fe80000000800 */
[----:B---3--:R-:W-:Y:S01]  /*0a10*/  STS [R23], R8 ;  /* 0x0000000817007388 */ /* 0x008fe20000000800 */
[----:B------:R-:W-:Y:S06]  /*0a20*/  BAR.SYNC.DEFER_BLOCKING 0x0 ;  /* 0x0000000000007b1d */ /* 0x000fec0000010000 */
[----:B------:R-:W-:Y:S04]  /*0a30*/  LDS R20, [R2] ;  /* 0x0000000002147984 */ /* 0x000fe80000000800 */
[----:B------:R-:W0:Y:S04]  /*0a40*/  LDS.128 R4, [R19] ;  /* 0x0000000013047984 */ /* 0x000e280000000c00 */
[----:B------:R-:W1:Y:S04]  /*0a50*/  LDS R22, [R2+0x40] ;  /* 0x0000400002167984 */ /* 0x000e680000000800 */
[----:B------:R-:W2:Y:S04]  /*0a60*/  LDS R27, [R2+0x80] ;  /* 0x00008000021b7984 */ /* 0x000ea80000000800 */
[----:B------:R-:W3:Y:S04]  /*0a70*/  LDS R24, [R2+0xc0] ;  /* 0x0000c00002187984 */ /* 0x000ee80000000800 */
[----:B------:R-:W-:Y:S04]  /*0a80*/  LDS R17, [R2+0x100] ;  /* 0x0001000002117984 */ /* 0x000fe80000000800 */
[----:B------:R-:W4:Y:S04]  /*0a90*/  LDS.128 R12, [R19+0x10] ;  /* 0x00001000130c7984 */ /* 0x000f280000000c00 */
[----:B------:R-:W5:Y:S04]  /*0aa0*/  LDS R16, [R2+0x140] ;  /* 0x0001400002107984 */ /* 0x000f680000000800 */
[----:B------:R-:W5:Y:S04]  /*0ab0*/  LDS R21, [R2+0x180] ;  /* 0x0001800002157984 */ /* 0x000f680000000800 */
[----:B------:R-:W5:Y:S04]  /*0ac0*/  LDS R18, [R2+0x1c0] ;  /* 0x0001c00002127984 */ /* 0x000f680000000800 */
[----:B------:R-:W-:Y:S01]  /*0ad0*/  LDS R23, [R2+0x200] ;  /* 0x0002000002177984 */ /* 0x000fe20000000800 */
[----:B0-----:R-:W-:-:S03]  /*0ae0*/  IMAD R4, R4, R20, R11 ;  /* 0x0000001404047224 */ /* 0x001fc600078e020b */
[----:B------:R-:W-:Y:S04]  /*0af0*/  LDS R25, [R2+0x280] ;  /* 0x0002800002197984 */ /* 0x000fe80000000800 */
[----:B------:R-:W0:Y:S01]  /*0b00*/  LDS.128 R8, [R19+0x20] ;  /* 0x0000200013087984 */ /* 0x000e220000000c00 */
[----:B-1----:R-:W-:-:S03]  /*0b10*/  IMAD R4, R22, R5, R4 ;  /* 0x0000000516047224 */ /* 0x002fc600078e0204 */
[----:B------:R-:W1:Y:S01]  /*0b20*/  LDS R20, [R2+0x240] ;  /* 0x0002400002147984 */ /* 0x000e620000000800 */
[----:B--2---:R-:W-:-:S03]  /*0b30*/  IMAD R4, R27, R6, R4 ;  /* 0x000000061b047224 */ /* 0x004fc600078e0204 */
[----:B------:R-:W2:Y:S01]  /*0b40*/  LDS R22, [R2+0x2c0] ;  /* 0x0002c00002167984 */ /* 0x000ea20000000800 */
[----:B---3--:R-:W-:-:S03]  /*0b50*/  IMAD R26, R24, R7, R4 ;  /* 0x00000007181a7224 */ /* 0x008fc600078e0204 */
[----:B------:R-:W-:Y:S04]  /*0b60*/  LDS R27, [R2+0x300] ;  /* 0x00030000021b7984 */ /* 0x000fe80000000800 */
[----:B------:R-:W3:Y:S01]  /*0b70*/  LDS.128 R4, [R19+0x30] ;  /* 0x0000300013047984 */ /* 0x000ee20000000c00 */
[----:B----4-:R-:W-:-:S03]  /*0b80*/  IMAD R12, R12, R17, R26 ;  /* 0x000000110c0c7224 */ /* 0x010fc600078e021a */
[----:B------:R-:W4:Y:S01]  /*0b90*/  LDS R24, [R2+0x340] ;  /* 0x0003400002187984 */ /* 0x000f220000000800 */
[----:B-----5:R-:W-:-:S03]  /*0ba0*/  IMAD R13, R16, R13, R12 ;  /* 0x0000000d100d7224 */ /* 0x020fc600078e020c */
[----:B------:R-:W5:Y:S04]  /*0bb0*/  LDS R17, [R2+0x380] ;  /* 0x0003800002117984 */ /* 0x000f680000000800 */
[----:B------:R-:W5:Y:S01]  /*0bc0*/  LDS R12, [R2+0x3c0] ;  /* 0x0003c000020c7984 */ /* 0x000f620000000800 */
[----:B------:R-:W-:-:S04]  /*0bd0*/  IMAD R13, R21, R14, R13 ;  /* 0x0000000e150d7224 */ /* 0x000fc800078e020d */
[----:B------:R-:W-:-:S04]  /*0be0*/  IMAD R13, R18, R15, R13 ;  /* 0x0000000f120d7224 */ /* 0x000fc800078e020d */
[----:B0-----:R-:W-:-:S04]  /*0bf0*/  IMAD R8, R8, R23, R13 ;  /* 0x0000001708087224 */ /* 0x001fc800078e020d */
[----:B-1----:R-:W-:-:S04]  /*0c00*/  IMAD R8, R20, R9, R8 ;  /* 0x0000000914087224 */ /* 0x002fc800078e0208 */
[----:B------:R-:W-:-:S04]  /*0c10*/  IMAD R8, R25, R10, R8 ;  /* 0x0000000a19087224 */ /* 0x000fc800078e0208 */
[----:B--2---:R-:W-:-:S04]  /*0c20*/  IMAD R8, R22, R11, R8 ;  /* 0x0000000b16087224 */ /* 0x004fc800078e0208 */
[----:B---3--:R-:W-:-:S04]  /*0c30*/  IMAD R4, R4, R27, R8 ;  /* 0x0000001b04047224 */ /* 0x008fc800078e0208 */
[----:B----4-:R-:W-:-:S04]  /*0c40*/  IMAD R4, R24, R5, R4 ;  /* 0x0000000518047224 */ /* 0x010fc800078e0204 */
[----:B-----5:R-:W-:-:S04]  /*0c50*/  IMAD R4, R17, R6, R4 ;  /* 0x0000000611047224 */ /* 0x020fc800078e0204 */
[----:B------:R-:W-:Y:S01]  /*0c60*/  IMAD R11, R12, R7, R4 ;  /* 0x000000070c0b7224 */ /* 0x000fe200078e0204 */
[----:B------:R-:W-:Y:S06]  /*0c70*/  BAR.SYNC.DEFER_BLOCKING 0x0 ;  /* 0x0000000000007b1d */ /* 0x000fec0000010000 */
.L_x_0:
[----:B------:R-:W0:Y:S01]  /*0c80*/  LDC.64 R4, c[0x0][0x390] ;  /* 0x0000e400ff047b82 */ /* 0x000e220000000a00 */
[----:B------:R-:W1:Y:S01]  /*0c90*/  LDCU UR4, c[0x0][0x39c] ;  /* 0x00007380ff0477ac */ /* 0x000e620008000800 */
[----:B------:R-:W-:Y:S02]  /*0ca0*/  MOV R2, UR12 ;  /* 0x0000000c00027c02 */ /* 0x000fe40008000f00 */
[----:B------:R-:W-:Y:S02]  /*0cb0*/  MOV R7, UR9 ;  /* 0x0000000900077c02 */ /* 0x000fe40008000f00 */
[----:B------:R-:W-:Y:S02]  /*0cc0*/  LEA R3, R2, R3, 0x4 ;  /* 0x0000000302037211 */ /* 0x000fe400078e20ff */
[----:B------:R-:W-:-:S05]  /*0cd0*/  LEA R0, R7, R0, 0x4 ;  /* 0x0000000007007211 */ /* 0x000fca00078e20ff */
[----:B-1----:R-:W-:-:S04]  /*0ce0*/  IMAD R3, R3, UR4, R0 ;  /* 0x0000000403037c24 */ /* 0x002fc8000f8e0200 */
[----:B0-----:R-:W-:-:S05]  /*0cf0*/  IMAD.WIDE R2, R3, 0x4, R4 ;  /* 0x0000000403027825 */ /* 0x001fca00078e0204 */
[----:B------:R-:W-:Y:S01]  /*0d00*/  STG.E desc[UR10][R2.64], R11 ;  /* 0x0000000b02007986 */ /* 0x000fe2000c10190a */
[----:B------:R-:W-:Y:S05]  /*0d10*/  EXIT ;  /* 0x000000000000794d */ /* 0x000fea0003800000 */
.L_x_3:
[----:B------:R-:W-:-:S00]  /*0d20*/  BRA `(.L_x_3) ;  /* 0xfffffffc00fc7947 */ /* 0x000fc0000383ffff */
[----:B------:R-:W-:-:S00]  /*0d30*/  NOP ;  /* 0x0000000000007918 */ /* 0x000fc00000000000 */
        /* <DEDUP_REMOVED lines=12> */
.L_x_4:


//--------------------- .nv.shared._Z3MulPiS_S_ii --------------------------
	.section	.nv.shared._Z3MulPiS_S_ii,"aw",@nobits
	.sectionflags	@""
	.align	4
.nv.shared._Z3MulPiS_S_ii:
	.zero		3072


//--------------------- .nv.shared.reserved.0     --------------------------
	.section	.nv.shared.reserved.0,"aw",@nobits
	.weak		__nv_reservedSMEM_offset_0_alias
	.size		__nv_reservedSMEM_offset_0_alias, 0, 64
	.other		__nv_reservedSMEM_offset_0_alias,@"STO_CUDA_RESERVED_SHARED STV_DEFAULT"
__nv_reservedSMEM_offset_0_alias:
	.zero		0
	.zero		64


//--------------------- .nv.constant0._Z3MulPiS_S_ii --------------------------
	.section	.nv.constant0._Z3MulPiS_S_ii,"a",@progbits
	.sectionflags	@""
	.align	4
.nv.constant0._Z3MulPiS_S_ii:
	.zero		928


//--------------------- SYMBOLS --------------------------

	.type		.nv.reservedSmem.offset0,@object
	.size		.nv.reservedSmem.offset0,0x4
	.type		.nv.reservedSmem.cap,@object
	.size		.nv.reservedSmem.cap,0x4
